//
// Generated by NVIDIA NVVM Compiler
//
// Compiler Build ID: CL-36424714
// Cuda compilation tools, release 13.0, V13.0.88
// Based on NVVM 20.0.0
//

.version 9.0
.target sm_100
.address_size 64

	// .globl	_Z13simple_kernelPdi

.visible .entry _Z13simple_kernelPdi(
	.param .u64 .ptr .align 1 _Z13simple_kernelPdi_param_0,
	.param .u32 _Z13simple_kernelPdi_param_1
)
{
	.reg .pred 	%p<2>;
	.reg .b32 	%r<6>;
	.reg .b64 	%rd<5>;
	.reg .b64 	%fd<3>;

	ld.param.u64 	%rd1, [_Z13simple_kernelPdi_param_0];
	ld.param.u32 	%r2, [_Z13simple_kernelPdi_param_1];
	mov.u32 	%r3, %tid.x;
	mov.u32 	%r4, %ctaid.x;
	mov.u32 	%r5, %ntid.x;
	mad.lo.s32 	%r1, %r4, %r5, %r3;
	setp.ge.s32 	%p1, %r1, %r2;
	@%p1 bra 	$L__BB0_2;
	cvta.to.global.u64 	%rd2, %rd1;
	mul.wide.s32 	%rd3, %r1, 8;
	add.s64 	%rd4, %rd2, %rd3;
	ld.global.f64 	%fd1, [%rd4];
	add.f64 	%fd2, %fd1, %fd1;
	st.global.f64 	[%rd4], %fd2;
$L__BB0_2:
	ret;

}


// ===== COMPILED SASS (sm_100) =====

	.target	sm_100

	.elftype	@"ET_EXEC"


//--------------------- .note.nv.tkinfo           --------------------------
	.section	.note.nv.tkinfo,"",@"SHT_NOTE"
	.sectionflags	@"SHF_NOTE_NV_TKINFO"
	.tkinfo
        /*0018*/ 	.word	0x00000002
        /*0030*/ 	.string	""
        /*0030*/ 	.string	"ptxas"
        /*0030*/ 	.string	"Cuda compilation tools, release 13.0, V13.0.88"
        /*0030*/ 	.string	"Build cuda_13.0.r13.0/compiler.36424714_0"
        /*0030*/ 	.string	"-arch sm_100 -m 64 "



//--------------------- .note.nv.cuinfo           --------------------------
	.section	.note.nv.cuinfo,"",@"SHT_NOTE"
	.sectionflags	@"SHF_NOTE_NV_CUINFO"
        /*0018*/ 	.short	0x0002
        /*001a*/ 	.short	0x0064
        /*001c*/ 	.short	0x0082
	.zero		2


//--------------------- .nv.info                  --------------------------
	.section	.nv.info,"",@"SHT_CUDA_INFO"
	.align	4


	//----- nvinfo : EIATTR_REGCOUNT
	.align		4
        /*0000*/ 	.byte	0x04, 0x2f
        /*0002*/ 	.short	(.L_1 - .L_0)
	.align		4
.L_0:
        /*0004*/ 	.word	index@(_Z13simple_kernelPdi)
        /*0008*/ 	.word	0x00000008


	//----- nvinfo : EIATTR_FRAME_SIZE
	.align		4
.L_1:
        /*000c*/ 	.byte	0x04, 0x11
        /*000e*/ 	.short	(.L_3 - .L_2)
	.align		4
.L_2:
        /*0010*/ 	.word	index@(_Z13simple_kernelPdi)
        /*0014*/ 	.word	0x00000000


	//----- nvinfo : EIATTR_MIN_STACK_SIZE
	.align		4
.L_3:
        /*0018*/ 	.byte	0x04, 0x12
        /*001a*/ 	.short	(.L_5 - .L_4)
	.align		4
.L_4:
        /*001c*/ 	.word	index@(_Z13simple_kernelPdi)
        /*0020*/ 	.word	0x00000000
.L_5:


//--------------------- .nv.compat                --------------------------
	.section	.nv.compat,"",@"SHT_CUDA_COMPAT_INFO"
	.align	4
        /*0000*/ 	.byte	0x02, 0x09, 0x00, 0x00, 0x02, 0x02, 0x01, 0x00, 0x02, 0x05, 0x05, 0x00, 0x03, 0x07, 0x01, 0x01
        /*0010*/ 	.byte	0x02, 0x03, 0x00, 0x00, 0x02, 0x06, 0x01, 0x00, 0x04, 0x0b, 0x08, 0x00, 0x01, 0x00, 0x00, 0x00
        /*0020*/ 	.byte	0x00, 0x00, 0x00, 0x00


//--------------------- .nv.info._Z13simple_kernelPdi --------------------------
	.section	.nv.info._Z13simple_kernelPdi,"",@"SHT_CUDA_INFO"
	.sectionflags	@""
	.align	4


	//----- nvinfo : EIATTR_CUDA_API_VERSION
	.align		4
        /*0000*/ 	.byte	0x04, 0x37
        /*0002*/ 	.short	(.L_7 - .L_6)
.L_6:
        /*0004*/ 	.word	0x00000082


	//----- nvinfo : EIATTR_KPARAM_INFO
	.align		4
.L_7:
        /*0008*/ 	.byte	0x04, 0x17
        /*000a*/ 	.short	(.L_9 - .L_8)
.L_8:
        /*000c*/ 	.word	0x00000000
        /*0010*/ 	.short	0x0001
        /*0012*/ 	.short	0x0008
        /*0014*/ 	.byte	0x00, 0xf0, 0x11, 0x00


	//----- nvinfo : EIATTR_KPARAM_INFO
	.align		4
.L_9:
        /*0018*/ 	.byte	0x04, 0x17
        /*001a*/ 	.short	(.L_11 - .L_10)
.L_10:
        /*001c*/ 	.word	0x00000000
        /*0020*/ 	.short	0x0000
        /*0022*/ 	.short	0x0000
        /*0024*/ 	.byte	0x00, 0xf5, 0x21, 0x00


	//----- nvinfo : EIATTR_SPARSE_MMA_MASK
	.align		4
.L_11:
        /*0028*/ 	.byte	0x03, 0x50
        /*002a*/ 	.short	0x0000


	//----- nvinfo : EIATTR_MAXREG_COUNT
	.align		4
        /*002c*/ 	.byte	0x03, 0x1b
        /*002e*/ 	.short	0x00ff


	//----- nvinfo : EIATTR_MERCURY_ISA_VERSION
	.align		4
        /*0030*/ 	.byte	0x03, 0x5f
        /*0032*/ 	.short	0x0101


	//----- nvinfo : EIATTR_VRC_CTA_INIT_COUNT
	.align		4
        /*0034*/ 	.byte	0x02, 0x4a
	.zero		1
	.zero		1


	//----- nvinfo : EIATTR_EXIT_INSTR_OFFSETS
	.align		4
        /*0038*/ 	.byte	0x04, 0x1c
        /*003a*/ 	.short	(.L_13 - .L_12)


	//   ....[0]....
.L_12:
        /*003c*/ 	.word	0x00000070


	//   ....[1]....
        /*0040*/ 	.word	0x000000e0


	//----- nvinfo : EIATTR_CBANK_PARAM_SIZE
	.align		4
.L_13:
        /*0044*/ 	.byte	0x03, 0x19
        /*0046*/ 	.short	0x000c


	//----- nvinfo : EIATTR_PARAM_CBANK
	.align		4
        /*0048*/ 	.byte	0x04, 0x0a
        /*004a*/ 	.short	(.L_15 - .L_14)
	.align		4
.L_14:
        /*004c*/ 	.word	index@(.nv.constant0._Z13simple_kernelPdi)
        /*0050*/ 	.short	0x0380
        /*0052*/ 	.short	0x000c


	//----- nvinfo : EIATTR_SW_WAR
	.align		4
.L_15:
        /*0054*/ 	.byte	0x04, 0x36
        /*0056*/ 	.short	(.L_17 - .L_16)
.L_16:
        /*0058*/ 	.word	0x00000008
.L_17:


//--------------------- .nv.callgraph             --------------------------
	.section	.nv.callgraph,"",@"SHT_CUDA_CALLGRAPH"
	.align	4
	.sectionentsize	8
	.align		4
        /*0000*/ 	.word	0x00000000
	.align		4
        /*0004*/ 	.word	0xffffffff
	.align		4
        /*0008*/ 	.word	0x00000000
	.align		4
        /*000c*/ 	.word	0xfffffffe
	.align		4
        /*0010*/ 	.word	0x00000000
	.align		4
        /*0014*/ 	.word	0xfffffffd
	.align		4
        /*0018*/ 	.word	0x00000000
	.align		4
        /*001c*/ 	.word	0xfffffffc


//--------------------- .text._Z13simple_kernelPdi --------------------------
	.section	.text._Z13simple_kernelPdi,"ax",@progbits
	.align	128
        .global         _Z13simple_kernelPdi
        .type           _Z13simple_kernelPdi,@function
        .size           _Z13simple_kernelPdi,(.L_x_1 - _Z13simple_kernelPdi)
        .other          _Z13simple_kernelPdi,@"STO_CUDA_ENTRY STV_DEFAULT"
_Z13simple_kernelPdi:
.text._Z13simple_kernelPdi:
[----:B------:R-:W-:Y:S01]  /*0000*/  LDC R1, c[0x0][0x37c] ;  /* 0x0000df00ff017b82 */ /* 0x000fe20000000800 */
[----:B------:R-:W0:Y:S07]  /*0010*/  S2R R5, SR_TID.X ;  /* 0x0000000000057919 */ /* 0x000e2e0000002100 */
[----:B------:R-:W0:Y:S01]  /*0020*/  S2UR UR4, SR_CTAID.X ;  /* 0x00000000000479c3 */ /* 0x000e220000002500 */
[----:B------:R-:W1:Y:S07]  /*0030*/  LDCU UR5, c[0x0][0x388] ;  /* 0x00007100ff0577ac */ /* 0x000e6e0008000800 */
[----:B------:R-:W0:Y:S02]  /*0040*/  LDC R0, c[0x0][0x360] ;  /* 0x0000d800ff007b82 */ /* 0x000e240000000800 */
[----:B0-----:R-:W-:-:S05]  /*0050*/  IMAD R5, R0, UR4, R5 ;  /* 0x0000000400057c24 */ /* 0x001fca000f8e0205 */
[----:B-1----:R-:W-:-:S13]  /*0060*/  ISETP.GE.AND P0, PT, R5, UR5, PT ;  /* 0x0000000505007c0c */ /* 0x002fda000bf06270 */
[----:B------:R-:W-:Y:S05]  /*0070*/  @P0 EXIT ;  /* 0x000000000000094d */ /* 0x000fea0003800000 */
[----:B------:R-:W0:Y:S01]  /*0080*/  LDC.64 R2, c[0x0][0x380] ;  /* 0x0000e000ff027b82 */ /* 0x000e220000000a00 */
[----:B------:R-:W1:Y:S01]  /*0090*/  LDCU.64 UR4, c[0x0][0x358] ;  /* 0x00006b00ff0477ac */ /* 0x000e620008000a00 */
[----:B0-----:R-:W-:-:S05]  /*00a0*/  IMAD.WIDE R2, R5, 0x8, R2 ;  /* 0x0000000805027825 */ /* 0x001fca00078e0202 */
[----:B-1----:R-:W2:Y:S02]  /*00b0*/  LDG.E.64 R4, desc[UR4][R2.64] ;  /* 0x0000000402047981 */ /* 0x002ea4000c1e1b00 */
[----:B--2---:R-:W-:-:S07]  /*00c0*/  DADD R4, R4, R4 ;  /* 0x0000000004047229 */ /* 0x004fce0000000004 */
[----:B------:R-:W-:Y:S01]  /*00d0*/  STG.E.64 desc[UR4][R2.64], R4 ;  /* 0x0000000402007986 */ /* 0x000fe2000c101b04 */
[----:B------:R-:W-:Y:S05]  /*00e0*/  EXIT ;  /* 0x000000000000794d */ /* 0x000fea0003800000 */
.L_x_0:
[----:B------:R-:W-:-:S00]  /*00f0*/  BRA `(.L_x_0) ;  /* 0xfffffffc00fc7947 */ /* 0x000fc0000383ffff */
[----:B------:R-:W-:-:S00]  /*0100*/  NOP ;  /* 0x0000000000007918 */ /* 0x000fc00000000000 */
[----:B------:R-:W-:-:S00]  /*0110*/  NOP ;  /* 0x0000000000007918 */ /* 0x000fc00000000000 */
[----:B------:R-:W-:-:S00]  /*0120*/  NOP ;  /* 0x0000000000007918 */ /* 0x000fc00000000000 */
[----:B------:R-:W-:-:S00]  /*0130*/  NOP ;  /* 0x0000000000007918 */ /* 0x000fc00000000000 */
[----:B------:R-:W-:-:S00]  /*0140*/  NOP ;  /* 0x0000000000007918 */ /* 0x000fc00000000000 */
[----:B------:R-:W-:-:S00]  /*0150*/  NOP ;  /* 0x0000000000007918 */ /* 0x000fc00000000000 */
[----:B------:R-:W-:-:S00]  /*0160*/  NOP ;  /* 0x0000000000007918 */ /* 0x000fc00000000000 */
[----:B------:R-:W-:-:S00]  /*0170*/  NOP ;  /* 0x0000000000007918 */ /* 0x000fc00000000000 */
.L_x_1:


//--------------------- .nv.shared.reserved.0     --------------------------
	.section	.nv.shared.reserved.0,"aw",@nobits
	.weak		__nv_reservedSMEM_offset_0_alias
	.size		__nv_reservedSMEM_offset_0_alias, 0, 64
	.other		__nv_reservedSMEM_offset_0_alias,@"STO_CUDA_RESERVED_SHARED STV_DEFAULT"
__nv_reservedSMEM_offset_0_alias:
	.zero		0
	.zero		64


//--------------------- .nv.constant0._Z13simple_kernelPdi --------------------------
	.section	.nv.constant0._Z13simple_kernelPdi,"a",@progbits
	.sectionflags	@""
	.align	4
.nv.constant0._Z13simple_kernelPdi:
	.zero		908


//--------------------- SYMBOLS --------------------------

	.type		.nv.reservedSmem.offset0,@object
	.size		.nv.reservedSmem.offset0,0x4
